	.headerflags	@"EF_CUDA_TEXMODE_UNIFIED EF_CUDA_64BIT_ADDRESS EF_CUDA_SM89 EF_CUDA_VIRTUAL_SM(EF_CUDA_SM89)"
	.elftype	@"ET_EXEC"


//--------------------- .nv.info                  --------------------------
	.section	.nv.info,"",@"SHT_CUDA_INFO"
	.align	4


	//----- nvinfo : EIATTR_REGCOUNT
	.align		4
        /*0000*/ 	.byte	0x04, 0x2f
        /*0002*/ 	.short	(.L_1 - .L_0)
	.align		4
.L_0:
        /*0004*/ 	.word	index@(triton__0d1d2de)
        /*0008*/ 	.word	0x0000000a


	//----- nvinfo : EIATTR_MAX_STACK_SIZE
	.align		4
.L_1:
        /*000c*/ 	.byte	0x04, 0x23
        /*000e*/ 	.short	(.L_3 - .L_2)
	.align		4
.L_2:
        /*0010*/ 	.word	index@(triton__0d1d2de)
        /*0014*/ 	.word	0x00000000


	//----- nvinfo : EIATTR_MIN_STACK_SIZE
	.align		4
.L_3:
        /*0018*/ 	.byte	0x04, 0x12
        /*001a*/ 	.short	(.L_5 - .L_4)
	.align		4
.L_4:
        /*001c*/ 	.word	index@(triton__0d1d2de)
        /*0020*/ 	.word	0x00000000


	//----- nvinfo : EIATTR_FRAME_SIZE
	.align		4
.L_5:
        /*0024*/ 	.byte	0x04, 0x11
        /*0026*/ 	.short	(.L_7 - .L_6)
	.align		4
.L_6:
        /*0028*/ 	.word	index@(triton__0d1d2de)
        /*002c*/ 	.word	0x00000000
.L_7:


//--------------------- .nv.info.triton__0d1d2de  --------------------------
	.section	.nv.info.triton__0d1d2de,"",@"SHT_CUDA_INFO"
	.align	4


	//----- nvinfo : EIATTR_CUDA_API_VERSION
	.align		4
        /*0000*/ 	.byte	0x04, 0x37
        /*0002*/ 	.short	(.L_9 - .L_8)
.L_8:
        /*0004*/ 	.word	0x0000007b


	//----- nvinfo : EIATTR_PARAM_CBANK
	.align		4
.L_9:
        /*0008*/ 	.byte	0x04, 0x0a
        /*000a*/ 	.short	(.L_11 - .L_10)
	.align		4
.L_10:
        /*000c*/ 	.word	index@(.nv.constant0.triton__0d1d2de)
        /*0010*/ 	.short	0x0160
        /*0012*/ 	.short	0x0014


	//----- nvinfo : EIATTR_CBANK_PARAM_SIZE
	.align		4
.L_11:
        /*0014*/ 	.byte	0x03, 0x19
        /*0016*/ 	.short	0x0014


	//----- nvinfo : EIATTR_KPARAM_INFO
	.align		4
        /*0018*/ 	.byte	0x04, 0x17
        /*001a*/ 	.short	(.L_13 - .L_12)
.L_12:
        /*001c*/ 	.word	0x00000000
        /*0020*/ 	.short	0x0002
        /*0022*/ 	.short	0x0010
        /*0024*/ 	.byte	0x00, 0xf0, 0x11, 0x00


	//----- nvinfo : EIATTR_KPARAM_INFO
	.align		4
.L_13:
        /*0028*/ 	.byte	0x04, 0x17
        /*002a*/ 	.short	(.L_15 - .L_14)
.L_14:
        /*002c*/ 	.word	0x00000000
        /*0030*/ 	.short	0x0001
        /*0032*/ 	.short	0x0008
        /*0034*/ 	.byte	0x00, 0xf0, 0x21, 0x00


	//----- nvinfo : EIATTR_KPARAM_INFO
	.align		4
.L_15:
        /*0038*/ 	.byte	0x04, 0x17
        /*003a*/ 	.short	(.L_17 - .L_16)
.L_16:
        /*003c*/ 	.word	0x00000000
        /*0040*/ 	.short	0x0000
        /*0042*/ 	.short	0x0000
        /*0044*/ 	.byte	0x00, 0xf0, 0x21, 0x00


	//----- nvinfo : EIATTR_MAXREG_COUNT
	.align		4
.L_17:
        /*0048*/ 	.byte	0x03, 0x1b
        /*004a*/ 	.short	0x00ff


	//----- nvinfo : EIATTR_EXIT_INSTR_OFFSETS
	.align		4
        /*004c*/ 	.byte	0x04, 0x1c
        /*004e*/ 	.short	(.L_19 - .L_18)


	//   ....[0]....
.L_18:
        /*0050*/ 	.word	0x00000230


	//----- nvinfo : EIATTR_MAX_THREADS
	.align		4
.L_19:
        /*0054*/ 	.byte	0x04, 0x05
        /*0056*/ 	.short	(.L_21 - .L_20)
.L_20:
        /*0058*/ 	.word	0x00000100
        /*005c*/ 	.word	0x00000001
        /*0060*/ 	.word	0x00000001
.L_21:


//--------------------- .nv.rel.action            --------------------------
	.section	.nv.rel.action,"",@"SHT_CUDA_RELOCINFO"
	.align	8
	.sectionentsize	8
        /*0000*/ 	.byte	0x73, 0x00, 0x00, 0x00, 0x00, 0x00, 0x00, 0x00, 0x00, 0x00, 0x00, 0x11, 0x25, 0x00, 0x05, 0x36


//--------------------- .nv.constant0.triton__0d1d2de --------------------------
	.section	.nv.constant0.triton__0d1d2de,"a",@progbits
	.align	4
.nv.constant0.triton__0d1d2de:
	.zero		372


//--------------------- .text.triton__0d1d2de     --------------------------
	.section	.text.triton__0d1d2de,"ax",@progbits
	.sectioninfo	@"SHI_REGISTERS=10"
	.align	128
        .global         triton__0d1d2de
        .type           triton__0d1d2de,@function
        .size           triton__0d1d2de,(.L_x_1 - triton__0d1d2de)
        .other          triton__0d1d2de,@"STO_CUDA_ENTRY STV_DEFAULT"
triton__0d1d2de:
.text.triton__0d1d2de:
[----:B------:R-:W-:-:S02]  /*0000*/  IMAD.MOV.U32 R1, RZ, RZ, c[0x0][0x28] ;  /* 0x00000a00ff017624 */ /* 0x000fc400078e00ff */
[----:B------:R-:W0:Y:S01]  /*0010*/  S2R R0, SR_TID.X ;  /* 0x0000000000007919 */ /* 0x000e220000002100 */
[----:B------:R-:W-:-:S03]  /*0020*/  ULDC.64 UR4, c[0x0][0x118] ;  /* 0x0000460000047ab9 */ /* 0x000fc60000000a00 */
[----:B------:R-:W1:Y:S01]  /*0030*/  S2R R3, SR_CTAID.X ;  /* 0x0000000000037919 */ /* 0x000e620000002500 */
[----:B0-----:R-:W-:-:S05]  /*0040*/  IMAD.SHL.U32 R0, R0, 0x2, RZ ;  /* 0x0000000200007824 */ /* 0x001fca00078e00ff */
[----:B------:R-:W-:-:S05]  /*0050*/  LOP3.LUT R0, R0, 0x1fe, RZ, 0xc0, !PT ;  /* 0x000001fe00007812 */ /* 0x000fca00078ec0ff */
[----:B-1----:R-:W-:-:S05]  /*0060*/  IMAD R0, R3, 0x200, R0 ;  /* 0x0000020003007824 */ /* 0x002fca00078e0200 */
[----:B------:R-:W-:-:S04]  /*0070*/  SHF.R.S32.HI R3, RZ, 0x1f, R0 ;  /* 0x0000001fff037819 */ /* 0x000fc80000011400 */
[----:B------:R-:W-:-:S04]  /*0080*/  LEA.HI R3, R3, R0, RZ, 0xb ;  /* 0x0000000003037211 */ /* 0x000fc800078f58ff */
[----:B------:R-:W-:Y:S02]  /*0090*/  LOP3.LUT R5, R3, 0xf800, RZ, 0xc0, !PT ;  /* 0x0000f80003057812 */ /* 0x000fe400078ec0ff */
[----:B------:R-:W-:-:S03]  /*00a0*/  SHF.R.S32.HI R3, RZ, 0xb, R3 ;  /* 0x0000000bff037819 */ /* 0x000fc60000011403 */
[----:B------:R-:W-:-:S05]  /*00b0*/  IMAD.IADD R5, R0, 0x1, -R5 ;  /* 0x0000000100057824 */ /* 0x000fca00078e0a05 */
[----:B------:R-:W-:-:S04]  /*00c0*/  PRMT R2, R5, 0x9910, RZ ;  /* 0x0000991005027816 */ /* 0x000fc800000000ff */
[----:B------:R-:W-:-:S04]  /*00d0*/  SHF.R.S32.HI R2, RZ, 0xf, R2 ;  /* 0x0000000fff027819 */ /* 0x000fc80000011402 */
[----:B------:R-:W-:-:S04]  /*00e0*/  LOP3.LUT R2, R2, 0xffff, RZ, 0xc0, !PT ;  /* 0x0000ffff02027812 */ /* 0x000fc800078ec0ff */
[----:B------:R-:W-:-:S04]  /*00f0*/  LEA.HI R2, R2, R5, RZ, 0x18 ;  /* 0x0000000502027211 */ /* 0x000fc800078fc0ff */
[C---:B------:R-:W-:Y:S02]  /*0100*/  LOP3.LUT R4, R2.reuse, 0xff00, RZ, 0xc0, !PT ;  /* 0x0000ff0002047812 */ /* 0x040fe400078ec0ff */
[----:B------:R-:W-:-:S03]  /*0110*/  PRMT R2, R2, 0x9910, RZ ;  /* 0x0000991002027816 */ /* 0x000fc600000000ff */
[----:B------:R-:W-:Y:S01]  /*0120*/  IMAD.MOV R4, RZ, RZ, -R4 ;  /* 0x000000ffff047224 */ /* 0x000fe200078e0a04 */
[----:B------:R-:W-:-:S04]  /*0130*/  SHF.R.S32.HI R2, RZ, 0x8, R2 ;  /* 0x00000008ff027819 */ /* 0x000fc80000011402 */
[----:B------:R-:W-:Y:S02]  /*0140*/  PRMT R4, R4, 0x7710, RZ ;  /* 0x0000771004047816 */ /* 0x000fe400000000ff */
[----:B------:R-:W-:-:S03]  /*0150*/  LOP3.LUT R2, R2, 0xffff, RZ, 0xc0, !PT ;  /* 0x0000ffff02027812 */ /* 0x000fc600078ec0ff */
[----:B------:R-:W-:-:S05]  /*0160*/  IMAD.IADD R5, R5, 0x1, R4 ;  /* 0x0000000105057824 */ /* 0x000fca00078e0204 */
[----:B------:R-:W-:Y:S01]  /*0170*/  PRMT R4, R5, 0x9910, RZ ;  /* 0x0000991005047816 */ /* 0x000fe200000000ff */
[----:B------:R-:W-:-:S04]  /*0180*/  IMAD.MOV.U32 R5, RZ, RZ, 0x2 ;  /* 0x00000002ff057424 */ /* 0x000fc800078e00ff */
[----:B------:R-:W-:-:S04]  /*0190*/  IMAD R3, R3, 0x100, R4 ;  /* 0x0000010003037824 */ /* 0x000fc800078e0204 */
[----:B------:R-:W-:-:S04]  /*01a0*/  IMAD R2, R2, 0x40000, R3 ;  /* 0x0004000002027824 */ /* 0x000fc800078e0203 */
[----:B------:R-:W-:-:S06]  /*01b0*/  IMAD.WIDE R2, R2, R5, c[0x0][0x160] ;  /* 0x0000580002027625 */ /* 0x000fcc00078e0205 */
[----:B------:R-:W2:Y:S02]  /*01c0*/  LDG.E R2, [R2.64] ;  /* 0x0000000402027981 */ /* 0x000ea4000c1e1900 */
[C---:B--2---:R-:W-:Y:S01]  /*01d0*/  PRMT R4, R2.reuse, 0x7632, R4 ;  /* 0x0000763202047816 */ /* 0x044fe20000000004 */
[----:B------:R-:W-:-:S04]  /*01e0*/  IMAD.U32 R6, R2, 0x10000, RZ ;  /* 0x0001000002067824 */ /* 0x000fc800078e00ff */
[----:B------:R-:W-:Y:S02]  /*01f0*/  IMAD.U32 R7, R4, 0x10000, RZ ;  /* 0x0001000004077824 */ /* 0x000fe400078e00ff */
[----:B------:R-:W-:-:S03]  /*0200*/  IMAD.WIDE R4, R0, R5, c[0x0][0x168] ;  /* 0x00005a0000047625 */ /* 0x000fc600078e0205 */
[----:B------:R-:W-:-:S05]  /*0210*/  F2FP.BF16.F32.PACK_AB R7, R7, R6 ;  /* 0x000000060707723e */ /* 0x000fca00000010ff */
[----:B------:R-:W-:Y:S01]  /*0220*/  STG.E [R4.64], R7 ;  /* 0x0000000704007986 */ /* 0x000fe2000c101904 */
[----:B------:R-:W-:Y:S05]  /*0230*/  EXIT ;  /* 0x000000000000794d */ /* 0x000fea0003800000 */
.L_x_0:
[----:B------:R-:W-:-:S00]  /*0240*/  BRA `(.L_x_0) ;  /* 0xfffffff000007947 */ /* 0x000fc0000383ffff */
[----:B------:R-:W-:-:S00]  /*0250*/  NOP ;  /* 0x0000000000007918 */ /* 0x000fc00000000000 */
        /* <DEDUP_REMOVED lines=10> */
.L_x_1:
